	.headerflags	@"EF_CUDA_TEXMODE_UNIFIED EF_CUDA_64BIT_ADDRESS EF_CUDA_ACCELERATORS EF_CUDA_SM90 EF_CUDA_VIRTUAL_SM(EF_CUDA_SM90)"
	.elftype	@"ET_EXEC"


//--------------------- .nv.info                  --------------------------
	.section	.nv.info,"",@"SHT_CUDA_INFO"
	.align	4


	//----- nvinfo : EIATTR_REGCOUNT
	.align		4
        /*0000*/ 	.byte	0x04, 0x2f
        /*0002*/ 	.short	(.L_1 - .L_0)
	.align		4
.L_0:
        /*0004*/ 	.word	index@(triton_per_fused_add_mse_loss_0)
        /*0008*/ 	.word	0x00000020


	//----- nvinfo : EIATTR_MIN_STACK_SIZE
	.align		4
.L_1:
        /*000c*/ 	.byte	0x04, 0x12
        /*000e*/ 	.short	(.L_3 - .L_2)
	.align		4
.L_2:
        /*0010*/ 	.word	index@(triton_per_fused_add_mse_loss_0)
        /*0014*/ 	.word	0x00000000


	//----- nvinfo : EIATTR_FRAME_SIZE
	.align		4
.L_3:
        /*0018*/ 	.byte	0x04, 0x11
        /*001a*/ 	.short	(.L_5 - .L_4)
	.align		4
.L_4:
        /*001c*/ 	.word	index@(triton_per_fused_add_mse_loss_0)
        /*0020*/ 	.word	0x00000000


	//----- nvinfo : EIATTR_MIN_STACK_SIZE
	.align		4
.L_5:
        /*0024*/ 	.byte	0x04, 0x12
        /*0026*/ 	.short	(.L_7 - .L_6)
	.align		4
.L_6:
        /*0028*/ 	.word	index@(triton_per_fused_add_mse_loss_0)
        /*002c*/ 	.word	0x00000000
.L_7:


//--------------------- .nv.info.triton_per_fused_add_mse_loss_0 --------------------------
	.section	.nv.info.triton_per_fused_add_mse_loss_0,"",@"SHT_CUDA_INFO"
	.sectionflags	@""
	.align	4


	//----- nvinfo : EIATTR_CUDA_API_VERSION
	.align		4
        /*0000*/ 	.byte	0x04, 0x37
        /*0002*/ 	.short	(.L_9 - .L_8)
.L_8:
        /*0004*/ 	.word	0x0000007c


	//----- nvinfo : EIATTR_KPARAM_INFO
	.align		4
.L_9:
        /*0008*/ 	.byte	0x04, 0x17
        /*000a*/ 	.short	(.L_11 - .L_10)
.L_10:
        /*000c*/ 	.word	0x00000000
        /*0010*/ 	.short	0x0007
        /*0012*/ 	.short	0x0038
        /*0014*/ 	.byte	0x00, 0xf0, 0x11, 0x00


	//----- nvinfo : EIATTR_KPARAM_INFO
	.align		4
.L_11:
        /*0018*/ 	.byte	0x04, 0x17
        /*001a*/ 	.short	(.L_13 - .L_12)
.L_12:
        /*001c*/ 	.word	0x00000000
        /*0020*/ 	.short	0x0006
        /*0022*/ 	.short	0x0030
        /*0024*/ 	.byte	0x00, 0xf4, 0x21, 0x00


	//----- nvinfo : EIATTR_KPARAM_INFO
	.align		4
.L_13:
        /*0028*/ 	.byte	0x04, 0x17
        /*002a*/ 	.short	(.L_15 - .L_14)
.L_14:
        /*002c*/ 	.word	0x00000000
        /*0030*/ 	.short	0x0005
        /*0032*/ 	.short	0x0028
        /*0034*/ 	.byte	0x00, 0xf4, 0x21, 0x00


	//----- nvinfo : EIATTR_KPARAM_INFO
	.align		4
.L_15:
        /*0038*/ 	.byte	0x04, 0x17
        /*003a*/ 	.short	(.L_17 - .L_16)
.L_16:
        /*003c*/ 	.word	0x00000000
        /*0040*/ 	.short	0x0004
        /*0042*/ 	.short	0x0020
        /*0044*/ 	.byte	0x00, 0xf4, 0x21, 0x00


	//----- nvinfo : EIATTR_KPARAM_INFO
	.align		4
.L_17:
        /*0048*/ 	.byte	0x04, 0x17
        /*004a*/ 	.short	(.L_19 - .L_18)
.L_18:
        /*004c*/ 	.word	0x00000000
        /*0050*/ 	.short	0x0003
        /*0052*/ 	.short	0x0018
        /*0054*/ 	.byte	0x00, 0xf4, 0x21, 0x00


	//----- nvinfo : EIATTR_KPARAM_INFO
	.align		4
.L_19:
        /*0058*/ 	.byte	0x04, 0x17
        /*005a*/ 	.short	(.L_21 - .L_20)
.L_20:
        /*005c*/ 	.word	0x00000000
        /*0060*/ 	.short	0x0002
        /*0062*/ 	.short	0x0010
        /*0064*/ 	.byte	0x00, 0xf4, 0x21, 0x00


	//----- nvinfo : EIATTR_KPARAM_INFO
	.align		4
.L_21:
        /*0068*/ 	.byte	0x04, 0x17
        /*006a*/ 	.short	(.L_23 - .L_22)
.L_22:
        /*006c*/ 	.word	0x00000000
        /*0070*/ 	.short	0x0001
        /*0072*/ 	.short	0x0008
        /*0074*/ 	.byte	0x00, 0xf4, 0x21, 0x00


	//----- nvinfo : EIATTR_KPARAM_INFO
	.align		4
.L_23:
        /*0078*/ 	.byte	0x04, 0x17
        /*007a*/ 	.short	(.L_25 - .L_24)
.L_24:
        /*007c*/ 	.word	0x00000000
        /*0080*/ 	.short	0x0000
        /*0082*/ 	.short	0x0000
        /*0084*/ 	.byte	0x00, 0xf4, 0x21, 0x00


	//----- nvinfo : EIATTR_SPARSE_MMA_MASK
	.align		4
.L_25:
        /*0088*/ 	.byte	0x03, 0x50
        /*008a*/ 	.short	0x0000


	//----- nvinfo : EIATTR_MAXREG_COUNT
	.align		4
        /*008c*/ 	.byte	0x03, 0x1b
        /*008e*/ 	.short	0x00ff


	//----- nvinfo : EIATTR_COOP_GROUP_MASK_REGIDS
	.align		4
        /*0090*/ 	.byte	0x04, 0x29
        /*0092*/ 	.short	(.L_27 - .L_26)


	//   ....[0]....
.L_26:
        /*0094*/ 	.word	0xffffffff


	//   ....[1]....
        /*0098*/ 	.word	0xffffffff


	//   ....[2]....
        /*009c*/ 	.word	0xffffffff


	//   ....[3]....
        /*00a0*/ 	.word	0xffffffff


	//   ....[4]....
        /*00a4*/ 	.word	0xffffffff


	//   ....[5]....
        /*00a8*/ 	.word	0xffffffff


	//   ....[6]....
        /*00ac*/ 	.word	0xffffffff


	//   ....[7]....
        /*00b0*/ 	.word	0xffffffff


	//   ....[8]....
        /*00b4*/ 	.word	0xffffffff


	//   ....[9]....
        /*00b8*/ 	.word	0xffffffff


	//   ....[10]....
        /*00bc*/ 	.word	0xffffffff


	//   ....[11]....
        /*00c0*/ 	.word	0xffffffff


	//   ....[12]....
        /*00c4*/ 	.word	0xffffffff


	//   ....[13]....
        /*00c8*/ 	.word	0xffffffff


	//   ....[14]....
        /*00cc*/ 	.word	0xffffffff


	//   ....[15]....
        /*00d0*/ 	.word	0xffffffff


	//   ....[16]....
        /*00d4*/ 	.word	0xffffffff


	//   ....[17]....
        /*00d8*/ 	.word	0xffffffff


	//----- nvinfo : EIATTR_COOP_GROUP_INSTR_OFFSETS
	.align		4
.L_27:
        /*00dc*/ 	.byte	0x04, 0x28
        /*00de*/ 	.short	(.L_29 - .L_28)


	//   ....[0]....
.L_28:
        /*00e0*/ 	.word	0x00000240


	//   ....[1]....
        /*00e4*/ 	.word	0x00000260


	//   ....[2]....
        /*00e8*/ 	.word	0x000002c0


	//   ....[3]....
        /*00ec*/ 	.word	0x00000310


	//   ....[4]....
        /*00f0*/ 	.word	0x00000330


	//   ....[5]....
        /*00f4*/ 	.word	0x00000350


	//   ....[6]....
        /*00f8*/ 	.word	0x00000370


	//   ....[7]....
        /*00fc*/ 	.word	0x000003e0


	//   ....[8]....
        /*0100*/ 	.word	0x00000410


	//   ....[9]....
        /*0104*/ 	.word	0x00000420


	//   ....[10]....
        /*0108*/ 	.word	0x00000500


	//   ....[11]....
        /*010c*/ 	.word	0x00000530


	//   ....[12]....
        /*0110*/ 	.word	0x00000580


	//   ....[13]....
        /*0114*/ 	.word	0x000005d0


	//   ....[14]....
        /*0118*/ 	.word	0x000005f0


	//   ....[15]....
        /*011c*/ 	.word	0x00000600


	//   ....[16]....
        /*0120*/ 	.word	0x00000630


	//   ....[17]....
        /*0124*/ 	.word	0x000006c0


	//----- nvinfo : EIATTR_EXIT_INSTR_OFFSETS
	.align		4
.L_29:
        /*0128*/ 	.byte	0x04, 0x1c
        /*012a*/ 	.short	(.L_31 - .L_30)


	//   ....[0]....
.L_30:
        /*012c*/ 	.word	0x00000730


	//   ....[1]....
        /*0130*/ 	.word	0x000007c0


	//----- nvinfo : EIATTR_REQNTID
	.align		4
.L_31:
        /*0134*/ 	.byte	0x04, 0x10
        /*0136*/ 	.short	(.L_33 - .L_32)
.L_32:
        /*0138*/ 	.word	0x00000040
        /*013c*/ 	.word	0x00000001
        /*0140*/ 	.word	0x00000001


	//----- nvinfo : EIATTR_CBANK_PARAM_SIZE
	.align		4
.L_33:
        /*0144*/ 	.byte	0x03, 0x19
        /*0146*/ 	.short	0x003c


	//----- nvinfo : EIATTR_PARAM_CBANK
	.align		4
        /*0148*/ 	.byte	0x04, 0x0a
        /*014a*/ 	.short	(.L_35 - .L_34)
	.align		4
.L_34:
        /*014c*/ 	.word	index@(.nv.constant0.triton_per_fused_add_mse_loss_0)
        /*0150*/ 	.short	0x0210
        /*0152*/ 	.short	0x003c


	//----- nvinfo : EIATTR_SW_WAR
	.align		4
.L_35:
        /*0154*/ 	.byte	0x04, 0x36
        /*0156*/ 	.short	(.L_37 - .L_36)
.L_36:
        /*0158*/ 	.word	0x00000008
.L_37:


//--------------------- .nv.callgraph             --------------------------
	.section	.nv.callgraph,"",@"SHT_CUDA_CALLGRAPH"
	.align	4
	.sectionentsize	8
	.align		4
        /*0000*/ 	.word	0x00000000
	.align		4
        /*0004*/ 	.word	0xffffffff
	.align		4
        /*0008*/ 	.word	0x00000000
	.align		4
        /*000c*/ 	.word	0xfffffffe
	.align		4
        /*0010*/ 	.word	0x00000000
	.align		4
        /*0014*/ 	.word	0xfffffffd
	.align		4
        /*0018*/ 	.word	0x00000000
	.align		4
        /*001c*/ 	.word	0xfffffffc


//--------------------- .text.triton_per_fused_add_mse_loss_0 --------------------------
	.section	.text.triton_per_fused_add_mse_loss_0,"ax",@progbits
	.sectionflags	@"SHF_BARRIERS=1"
	.align	128
        .global         triton_per_fused_add_mse_loss_0
        .type           triton_per_fused_add_mse_loss_0,@function
        .size           triton_per_fused_add_mse_loss_0,(.L_x_1 - triton_per_fused_add_mse_loss_0)
        .other          triton_per_fused_add_mse_loss_0,@"STO_CUDA_ENTRY STV_DEFAULT"
triton_per_fused_add_mse_loss_0:
.text.triton_per_fused_add_mse_loss_0:
[----:B------:R-:W0:Y:S02]  /*0000*/  LDC R1, c[0x0][0x28] ;  /* 0x00000a00ff017b82 */ /* 0x000e240000000800 */
[----:B------:R-:W1:Y:S01]  /*0010*/  S2R R0, SR_TID.X ;  /* 0x0000000000007919 */ /* 0x000e620000002100 */
[----:B------:R-:W2:Y:S01]  /*0020*/  LDC.64 R4, c[0x0][0x218] ;  /* 0x00008600ff047b82 */ /* 0x000ea20000000a00 */
[----:B------:R-:W-:-:S07]  /*0030*/  ULDC.64 UR6, c[0x0][0x208] ;  /* 0x0000820000067ab9 */ /* 0x000fce0000000a00 */
[----:B------:R-:W3:Y:S08]  /*0040*/  LDC.64 R8, c[0x0][0x220] ;  /* 0x00008800ff087b82 */ /* 0x000ef00000000a00 */
[----:B------:R-:W4:Y:S08]  /*0050*/  LDC.64 R12, c[0x0][0x228] ;  /* 0x00008a00ff0c7b82 */ /* 0x000f300000000a00 */
[----:B------:R-:W5:Y:S01]  /*0060*/  LDC.64 R16, c[0x0][0x230] ;  /* 0x00008c00ff107b82 */ /* 0x000f620000000a00 */
[----:B-1----:R-:W-:-:S07]  /*0070*/  SHF.L.U32 R2, R0, 0x2, RZ ;  /* 0x0000000200027819 */ /* 0x002fce00000006ff */
[----:B------:R-:W1:Y:S01]  /*0080*/  LDC.64 R20, c[0x0][0x238] ;  /* 0x00008e00ff147b82 */ /* 0x000e620000000a00 */
[----:B------:R-:W-:-:S05]  /*0090*/  LOP3.LUT R23, R2, 0xfc, RZ, 0xc0, !PT ;  /* 0x000000fc02177812 */ /* 0x000fca00078ec0ff */
[C---:B--2---:R-:W-:Y:S02]  /*00a0*/  IMAD.WIDE.U32 R4, R23.reuse, 0x4, R4 ;  /* 0x0000000417047825 */ /* 0x044fe400078e0004 */
[----:B------:R-:W2:Y:S02]  /*00b0*/  LDC.64 R24, c[0x0][0x240] ;  /* 0x00009000ff187b82 */ /* 0x000ea40000000a00 */
[C---:B---3--:R-:W-:Y:S02]  /*00c0*/  IMAD.WIDE.U32 R8, R23.reuse, 0x4, R8 ;  /* 0x0000000417087825 */ /* 0x048fe400078e0008 */
[----:B------:R-:W3:Y:S04]  /*00d0*/  LDG.E.128 R4, desc[UR6][R4.64] ;  /* 0x0000000604047981 */ /* 0x000ee8000c1e1d00 */
[----:B------:R-:W3:Y:S01]  /*00e0*/  LDG.E.128 R8, desc[UR6][R8.64] ;  /* 0x0000000608087981 */ /* 0x000ee2000c1e1d00 */
[----:B----4-:R-:W-:-:S04]  /*00f0*/  IMAD.WIDE.U32 R12, R23, 0x4, R12 ;  /* 0x00000004170c7825 */ /* 0x010fc800078e000c */
[C---:B-----5:R-:W-:Y:S02]  /*0100*/  IMAD.WIDE.U32 R16, R23.reuse, 0x4, R16 ;  /* 0x0000000417107825 */ /* 0x060fe400078e0010 */
[----:B------:R-:W4:Y:S04]  /*0110*/  LDG.E.128 R12, desc[UR6][R12.64] ;  /* 0x000000060c0c7981 */ /* 0x000f28000c1e1d00 */
[----:B------:R-:W4:Y:S01]  /*0120*/  LDG.E.128 R16, desc[UR6][R16.64] ;  /* 0x0000000610107981 */ /* 0x000f22000c1e1d00 */
[----:B-1----:R-:W-:-:S04]  /*0130*/  IMAD.WIDE.U32 R20, R23, 0x4, R20 ;  /* 0x0000000417147825 */ /* 0x002fc800078e0014 */
[----:B--2---:R-:W-:Y:S02]  /*0140*/  IMAD.WIDE.U32 R24, R23, 0x4, R24 ;  /* 0x0000000417187825 */ /* 0x004fe400078e0018 */
[----:B------:R-:W2:Y:S04]  /*0150*/  LDG.E.128 R20, desc[UR6][R20.64] ;  /* 0x0000000614147981 */ /* 0x000ea8000c1e1d00 */
[----:B------:R-:W2:Y:S01]  /*0160*/  LDG.E.128 R24, desc[UR6][R24.64] ;  /* 0x0000000618187981 */ /* 0x000ea2000c1e1d00 */
[----:B------:R-:W1:Y:S01]  /*0170*/  S2UR UR5, SR_CgaCtaId ;  /* 0x00000000000579c3 */ /* 0x000e620000008800 */
[C---:B------:R-:W-:Y:S01]  /*0180*/  LOP3.LUT P1, RZ, R0.reuse, 0x1f, RZ, 0xc0, !PT ;  /* 0x0000001f00ff7812 */ /* 0x040fe2000782c0ff */
[----:B------:R-:W-:Y:S01]  /*0190*/  UMOV UR4, 0x400 ;  /* 0x0000040000047882 */ /* 0x000fe20000000000 */
[----:B------:R-:W-:Y:S01]  /*01a0*/  ISETP.GE.AND P2, PT, R0, 0x2, PT ;  /* 0x000000020000780c */ /* 0x000fe20003f46270 */
[----:B-1----:R-:W-:Y:S01]  /*01b0*/  UPRMT UR4, UR5, 0x654, UR4 ;  /* 0x0000065405047896 */ /* 0x002fe20008000004 */
[----:B---3--:R-:W-:Y:S01]  /*01c0*/  FADD R5, R5, -R9 ;  /* 0x8000000905057221 */ /* 0x008fe20000000000 */
[----:B------:R-:W-:Y:S01]  /*01d0*/  FADD R4, R4, -R8 ;  /* 0x8000000804047221 */ /* 0x000fe20000000000 */
[----:B------:R-:W-:-:S02]  /*01e0*/  FADD R6, R6, -R10 ;  /* 0x8000000a06067221 */ /* 0x000fc40000000000 */
[----:B------:R-:W-:-:S04]  /*01f0*/  FMUL R5, R5, R5 ;  /* 0x0000000505057220 */ /* 0x000fc80000400000 */
[----:B------:R-:W-:Y:S01]  /*0200*/  FFMA R5, R4, R4, R5 ;  /* 0x0000000404057223 */ /* 0x000fe20000000005 */
[----:B------:R-:W-:-:S03]  /*0210*/  FADD R7, R7, -R11 ;  /* 0x8000000b07077221 */ /* 0x000fc60000000000 */
[----:B------:R-:W-:-:S04]  /*0220*/  FFMA R6, R6, R6, R5 ;  /* 0x0000000606067223 */ /* 0x000fc80000000005 */
[----:B------:R-:W-:-:S05]  /*0230*/  FFMA R6, R7, R7, R6 ;  /* 0x0000000707067223 */ /* 0x000fca0000000006 */
[----:B------:R-:W1:Y:S02]  /*0240*/  SHFL.BFLY PT, R5, R6, 0x10, 0x1f ;  /* 0x0e001f0006057f89 */ /* 0x000e6400000e0000 */
[----:B-1----:R-:W-:-:S05]  /*0250*/  FADD R7, R6, R5 ;  /* 0x0000000506077221 */ /* 0x002fca0000000000 */
[----:B------:R-:W1:Y:S01]  /*0260*/  SHFL.BFLY PT, R4, R7, 0x8, 0x1f ;  /* 0x0d001f0007047f89 */ /* 0x000e6200000e0000 */
[----:B----4-:R-:W-:Y:S01]  /*0270*/  FADD R13, R13, -R17 ;  /* 0x800000110d0d7221 */ /* 0x010fe20000000000 */
[----:B------:R-:W-:-:S03]  /*0280*/  FADD R12, R12, -R16 ;  /* 0x800000100c0c7221 */ /* 0x000fc60000000000 */
[----:B------:R-:W-:Y:S01]  /*0290*/  FMUL R13, R13, R13 ;  /* 0x0000000d0d0d7220 */ /* 0x000fe20000400000 */
[----:B------:R-:W-:Y:S01]  /*02a0*/  FADD R14, R14, -R18 ;  /* 0x800000120e0e7221 */ /* 0x000fe20000000000 */
[----:B-1----:R-:W-:-:S05]  /*02b0*/  FADD R4, R7, R4 ;  /* 0x0000000407047221 */ /* 0x002fca0000000000 */
[----:B------:R-:W1:Y:S01]  /*02c0*/  SHFL.BFLY PT, R5, R4, 0x4, 0x1f ;  /* 0x0c801f0004057f89 */ /* 0x000e6200000e0000 */
[----:B------:R-:W-:Y:S01]  /*02d0*/  FFMA R13, R12, R12, R13 ;  /* 0x0000000c0c0d7223 */ /* 0x000fe2000000000d */
[----:B------:R-:W-:-:S03]  /*02e0*/  FADD R15, R15, -R19 ;  /* 0x800000130f0f7221 */ /* 0x000fc60000000000 */
[----:B------:R-:W-:-:S04]  /*02f0*/  FFMA R14, R14, R14, R13 ;  /* 0x0000000e0e0e7223 */ /* 0x000fc8000000000d */
[----:B------:R-:W-:-:S05]  /*0300*/  FFMA R14, R15, R15, R14 ;  /* 0x0000000f0f0e7223 */ /* 0x000fca000000000e */
[----:B------:R-:W3:Y:S01]  /*0310*/  SHFL.BFLY PT, R7, R14, 0x10, 0x1f ;  /* 0x0e001f000e077f89 */ /* 0x000ee200000e0000 */
[----:B-1----:R-:W-:-:S05]  /*0320*/  FADD R5, R4, R5 ;  /* 0x0000000504057221 */ /* 0x002fca0000000000 */
[----:B------:R-:W1:Y:S01]  /*0330*/  SHFL.BFLY PT, R6, R5, 0x2, 0x1f ;  /* 0x0c401f0005067f89 */ /* 0x000e6200000e0000 */
[----:B---3--:R-:W-:-:S05]  /*0340*/  FADD R4, R14, R7 ;  /* 0x000000070e047221 */ /* 0x008fca0000000000 */
[----:B------:R-:W3:Y:S01]  /*0350*/  SHFL.BFLY PT, R9, R4, 0x8, 0x1f ;  /* 0x0d001f0004097f89 */ /* 0x000ee200000e0000 */
[----:B-1----:R-:W-:-:S05]  /*0360*/  FADD R6, R5, R6 ;  /* 0x0000000605067221 */ /* 0x002fca0000000000 */
[----:B------:R-:W1:Y:S01]  /*0370*/  SHFL.BFLY PT, R7, R6, 0x1, 0x1f ;  /* 0x0c201f0006077f89 */ /* 0x000e6200000e0000 */
[----:B---3--:R-:W-:Y:S01]  /*0380*/  FADD R9, R4, R9 ;  /* 0x0000000904097221 */ /* 0x008fe20000000000 */
[----:B------:R-:W-:-:S04]  /*0390*/  SHF.R.U32.HI R4, RZ, 0x3, R0 ;  /* 0x00000003ff047819 */ /* 0x000fc80000011600 */
[----:B------:R-:W-:Y:S01]  /*03a0*/  LOP3.LUT R4, R4, 0x4, RZ, 0xc0, !PT ;  /* 0x0000000404047812 */ /* 0x000fe200078ec0ff */
[----:B-1----:R-:W-:-:S05]  /*03b0*/  FADD R7, R6, R7 ;  /* 0x0000000706077221 */ /* 0x002fca0000000000 */
[----:B------:R-:W-:Y:S01]  /*03c0*/  @!P1 STS [R4+UR4], R7 ;  /* 0x0000000704009988 */ /* 0x000fe20008000804 */
[----:B------:R-:W-:Y:S06]  /*03d0*/  BAR.SYNC.DEFER_BLOCKING 0x0 ;  /* 0x0000000000007b1d */ /* 0x000fec0000010000 */
[----:B------:R-:W1:Y:S04]  /*03e0*/  SHFL.BFLY PT, R8, R9, 0x4, 0x1f ;  /* 0x0c801f0009087f89 */ /* 0x000e6800000e0000 */
[----:B------:R-:W3:Y:S01]  /*03f0*/  @!P2 LDS R29, [R2+UR4] ;  /* 0x00000004021da984 */ /* 0x000ee20008000800 */
[----:B-1----:R-:W-:-:S05]  /*0400*/  FADD R8, R9, R8 ;  /* 0x0000000809087221 */ /* 0x002fca0000000000 */
[----:B------:R-:W1:Y:S04]  /*0410*/  SHFL.BFLY PT, R5, R8, 0x2, 0x1f ;  /* 0x0c401f0008057f89 */ /* 0x000e6800000e0000 */
[----:B---3--:R-:W3:Y:S01]  /*0420*/  SHFL.BFLY PT, R6, R29, 0x1, 0x1f ;  /* 0x0c201f001d067f89 */ /* 0x008ee200000e0000 */
[----:B-1----:R-:W-:Y:S01]  /*0430*/  FADD R9, R8, R5 ;  /* 0x0000000508097221 */ /* 0x002fe20000000000 */
[----:B------:R-:W-:-:S04]  /*0440*/  LOP3.LUT R5, R0, 0x1, RZ, 0xc0, !PT ;  /* 0x0000000100057812 */ /* 0x000fc800078ec0ff */
[----:B------:R-:W-:-:S04]  /*0450*/  ISETP.NE.U32.AND P0, PT, R5, 0x1, PT ;  /* 0x000000010500780c */ /* 0x000fc80003f05070 */
[----:B------:R-:W-:Y:S01]  /*0460*/  ISETP.LT.AND P0, PT, R0, 0x2, P0 ;  /* 0x000000020000780c */ /* 0x000fe20000701270 */
[----:B--2---:R-:W-:Y:S01]  /*0470*/  FADD R21, R21, -R25 ;  /* 0x8000001915157221 */ /* 0x004fe20000000000 */
[----:B---3--:R-:W-:-:S11]  /*0480*/  FADD R5, R29, R6 ;  /* 0x000000061d057221 */ /* 0x008fd60000000000 */
[----:B------:R-:W-:Y:S01]  /*0490*/  @P0 STS [R2+UR4], R5 ;  /* 0x0000000502000988 */ /* 0x000fe20008000804 */
[----:B------:R-:W-:Y:S01]  /*04a0*/  BAR.SYNC.DEFER_BLOCKING 0x0 ;  /* 0x0000000000007b1d */ /* 0x000fe20000010000 */
[----:B------:R-:W-:Y:S01]  /*04b0*/  FADD R20, R20, -R24 ;  /* 0x8000001814147221 */ /* 0x000fe20000000000 */
[----:B------:R-:W-:Y:S01]  /*04c0*/  FMUL R21, R21, R21 ;  /* 0x0000001515157220 */ /* 0x000fe20000400000 */
[----:B------:R-:W-:-:S03]  /*04d0*/  FADD R22, R22, -R26 ;  /* 0x8000001a16167221 */ /* 0x000fc60000000000 */
[----:B------:R-:W-:Y:S01]  /*04e0*/  FFMA R21, R20, R20, R21 ;  /* 0x0000001414157223 */ /* 0x000fe20000000015 */
[----:B------:R-:W-:Y:S01]  /*04f0*/  FADD R23, R23, -R27 ;  /* 0x8000001b17177221 */ /* 0x000fe20000000000 */
[----:B------:R-:W1:Y:S02]  /*0500*/  SHFL.BFLY PT, R10, R9, 0x1, 0x1f ;  /* 0x0c201f00090a7f89 */ /* 0x000e6400000e0000 */
[----:B------:R-:W-:-:S04]  /*0510*/  FFMA R22, R22, R22, R21 ;  /* 0x0000001616167223 */ /* 0x000fc80000000015 */
[----:B------:R-:W-:-:S05]  /*0520*/  FFMA R22, R23, R23, R22 ;  /* 0x0000001717167223 */ /* 0x000fca0000000016 */
[----:B------:R-:W2:Y:S04]  /*0530*/  SHFL.BFLY PT, R11, R22, 0x10, 0x1f ;  /* 0x0e001f00160b7f89 */ /* 0x000ea800000e0000 */
[----:B------:R-:W-:Y:S01]  /*0540*/  LDS R6, [UR4] ;  /* 0x00000004ff067984 */ /* 0x000fe20008000800 */
[----:B-1----:R-:W-:Y:S01]  /*0550*/  FADD R7, R9, R10 ;  /* 0x0000000a09077221 */ /* 0x002fe20000000000 */
[----:B------:R-:W-:Y:S01]  /*0560*/  BAR.SYNC.DEFER_BLOCKING 0x0 ;  /* 0x0000000000007b1d */ /* 0x000fe20000010000 */
[----:B--2---:R-:W-:-:S05]  /*0570*/  FADD R11, R22, R11 ;  /* 0x0000000b160b7221 */ /* 0x004fca0000000000 */
[----:B------:R-:W1:Y:S04]  /*0580*/  SHFL.BFLY PT, R12, R11, 0x8, 0x1f ;  /* 0x0d001f000b0c7f89 */ /* 0x000e6800000e0000 */
[----:B------:R-:W-:Y:S01]  /*0590*/  @!P1 STS [R4+UR4], R7 ;  /* 0x0000000704009988 */ /* 0x000fe20008000804 */
[----:B------:R-:W-:Y:S01]  /*05a0*/  BAR.SYNC.DEFER_BLOCKING 0x0 ;  /* 0x0000000000007b1d */ /* 0x000fe20000010000 */
[----:B-1----:R-:W-:-:S05]  /*05b0*/  FADD R12, R11, R12 ;  /* 0x0000000c0b0c7221 */ /* 0x002fca0000000000 */
[----:B------:R-:W-:Y:S04]  /*05c0*/  @!P2 LDS R28, [R2+UR4] ;  /* 0x00000004021ca984 */ /* 0x000fe80008000800 */
[----:B------:R-:W1:Y:S02]  /*05d0*/  SHFL.BFLY PT, R13, R12, 0x4, 0x1f ;  /* 0x0c801f000c0d7f89 */ /* 0x000e6400000e0000 */
[----:B-1----:R-:W-:-:S05]  /*05e0*/  FADD R13, R12, R13 ;  /* 0x0000000d0c0d7221 */ /* 0x002fca0000000000 */
[----:B------:R-:W1:Y:S04]  /*05f0*/  SHFL.BFLY PT, R8, R13, 0x2, 0x1f ;  /* 0x0c401f000d087f89 */ /* 0x000e6800000e0000 */
[----:B------:R-:W2:Y:S01]  /*0600*/  SHFL.BFLY PT, R9, R28, 0x1, 0x1f ;  /* 0x0c201f001c097f89 */ /* 0x000ea200000e0000 */
[----:B-1----:R-:W-:Y:S01]  /*0610*/  FADD R8, R13, R8 ;  /* 0x000000080d087221 */ /* 0x002fe20000000000 */
[----:B--2---:R-:W-:-:S04]  /*0620*/  FADD R9, R28, R9 ;  /* 0x000000091c097221 */ /* 0x004fc80000000000 */
[----:B------:R-:W1:Y:S04]  /*0630*/  SHFL.BFLY PT, R5, R8, 0x1, 0x1f ;  /* 0x0c201f0008057f89 */ /* 0x000e6800000e0000 */
[----:B------:R-:W-:Y:S01]  /*0640*/  @P0 STS [R2+UR4], R9 ;  /* 0x0000000902000988 */ /* 0x000fe20008000804 */
[----:B-1----:R-:W-:Y:S01]  /*0650*/  FADD R11, R8, R5 ;  /* 0x00000005080b7221 */ /* 0x002fe20000000000 */
[----:B------:R-:W-:Y:S06]  /*0660*/  BAR.SYNC.DEFER_BLOCKING 0x0 ;  /* 0x0000000000007b1d */ /* 0x000fec0000010000 */
[----:B------:R-:W-:Y:S02]  /*0670*/  LDS R5, [UR4] ;  /* 0x00000004ff057984 */ /* 0x000fe40008000800 */
[----:B------:R-:W-:Y:S06]  /*0680*/  BAR.SYNC.DEFER_BLOCKING 0x0 ;  /* 0x0000000000007b1d */ /* 0x000fec0000010000 */
[----:B------:R-:W-:Y:S02]  /*0690*/  @!P1 STS [R4+UR4], R11 ;  /* 0x0000000b04009988 */ /* 0x000fe40008000804 */
[----:B------:R-:W-:Y:S06]  /*06a0*/  BAR.SYNC.DEFER_BLOCKING 0x0 ;  /* 0x0000000000007b1d */ /* 0x000fec0000010000 */
[----:B------:R-:W1:Y:S04]  /*06b0*/  @!P2 LDS R3, [R2+UR4] ;  /* 0x000000040203a984 */ /* 0x000e680008000800 */
[----:B-1----:R-:W1:Y:S02]  /*06c0*/  SHFL.BFLY PT, R10, R3, 0x1, 0x1f ;  /* 0x0c201f00030a7f89 */ /* 0x002e6400000e0000 */
[----:B-1----:R-:W-:-:S05]  /*06d0*/  FADD R7, R3, R10 ;  /* 0x0000000a03077221 */ /* 0x002fca0000000000 */
[----:B------:R1:W-:Y:S01]  /*06e0*/  @P0 STS [R2+UR4], R7 ;  /* 0x0000000702000988 */ /* 0x0003e20008000804 */
[----:B------:R-:W-:Y:S01]  /*06f0*/  BAR.SYNC.DEFER_BLOCKING 0x0 ;  /* 0x0000000000007b1d */ /* 0x000fe20000010000 */
[----:B------:R-:W-:-:S05]  /*0700*/  LOP3.LUT P0, RZ, R0, 0x3f, RZ, 0xc0, !PT ;  /* 0x0000003f00ff7812 */ /* 0x000fca000780c0ff */
[----:B------:R-:W2:Y:S02]  /*0710*/  LDS R8, [UR4] ;  /* 0x00000004ff087984 */ /* 0x000ea40008000800 */
[----:B------:R-:W-:Y:S06]  /*0720*/  BAR.SYNC.DEFER_BLOCKING 0x0 ;  /* 0x0000000000007b1d */ /* 0x000fec0000010000 */
[----:B-1----:R-:W-:Y:S05]  /*0730*/  @P0 EXIT ;  /* 0x000000000000094d */ /* 0x002fea0003800000 */
[----:B------:R-:W0:Y:S01]  /*0740*/  LDC.64 R2, c[0x0][0x210] ;  /* 0x00008400ff027b82 */ /* 0x000e220000000a00 */
[----:B------:R-:W-:Y:S01]  /*0750*/  FADD R5, RZ, R5 ;  /* 0x00000005ff057221 */ /* 0x000fe20000000000 */
[----:B------:R-:W-:Y:S01]  /*0760*/  FADD R6, RZ, R6 ;  /* 0x00000006ff067221 */ /* 0x000fe20000000000 */
[----:B--2---:R-:W-:Y:S02]  /*0770*/  FADD R8, RZ, R8 ;  /* 0x00000008ff087221 */ /* 0x004fe40000000000 */
[----:B------:R-:W-:-:S04]  /*0780*/  FMUL R5, R5, 0.00390625 ;  /* 0x3b80000005057820 */ /* 0x000fc80000400000 */
[----:B------:R-:W-:-:S04]  /*0790*/  FFMA R5, R6, 0.00390625, R5 ;  /* 0x3b80000006057823 */ /* 0x000fc80000000005 */
[----:B------:R-:W-:-:S05]  /*07a0*/  FFMA R5, R8, 0.00390625, R5 ;  /* 0x3b80000008057823 */ /* 0x000fca0000000005 */
[----:B0-----:R-:W-:Y:S01]  /*07b0*/  STG.E desc[UR6][R2.64], R5 ;  /* 0x0000000502007986 */ /* 0x001fe2000c101906 */
[----:B------:R-:W-:Y:S05]  /*07c0*/  EXIT ;  /* 0x000000000000794d */ /* 0x000fea0003800000 */
.L_x_0:
[----:B------:R-:W-:-:S00]  /*07d0*/  BRA `(.L_x_0) ;  /* 0xfffffffc00fc7947 */ /* 0x000fc0000383ffff */
[----:B------:R-:W-:-:S00]  /*07e0*/  NOP ;  /* 0x0000000000007918 */ /* 0x000fc00000000000 */
        /* <DEDUP_REMOVED lines=9> */
.L_x_1:


//--------------------- .nv.shared.triton_per_fused_add_mse_loss_0 --------------------------
	.section	.nv.shared.triton_per_fused_add_mse_loss_0,"aw",@nobits
	.sectionflags	@""
	.align	16
	.zero		1024


//--------------------- .nv.constant0.triton_per_fused_add_mse_loss_0 --------------------------
	.section	.nv.constant0.triton_per_fused_add_mse_loss_0,"a",@progbits
	.sectionflags	@""
	.align	4
.nv.constant0.triton_per_fused_add_mse_loss_0:
	.zero		588
